//
// Generated by NVIDIA NVVM Compiler
//
// Compiler Build ID: CL-36424714
// Cuda compilation tools, release 13.0, V13.0.88
// Based on NVVM 20.0.0
//

.version 9.0
.target sm_100
.address_size 64

	// .globl	_Z9histo_XXXPPP4NodePPPjjfff

.visible .entry _Z9histo_XXXPPP4NodePPPjjfff(
	.param .u64 .ptr .align 1 _Z9histo_XXXPPP4NodePPPjjfff_param_0,
	.param .u64 .ptr .align 1 _Z9histo_XXXPPP4NodePPPjjfff_param_1,
	.param .u32 _Z9histo_XXXPPP4NodePPPjjfff_param_2,
	.param .f32 _Z9histo_XXXPPP4NodePPPjjfff_param_3,
	.param .f32 _Z9histo_XXXPPP4NodePPPjjfff_param_4,
	.param .f32 _Z9histo_XXXPPP4NodePPPjjfff_param_5
)
{
	.reg .pred 	%p<27>;
	.reg .b32 	%r<60>;
	.reg .b32 	%f<150>;
	.reg .b64 	%rd<68>;
	.reg .b64 	%fd<28>;

	ld.param.u64 	%rd8, [_Z9histo_XXXPPP4NodePPPjjfff_param_0];
	ld.param.u64 	%rd9, [_Z9histo_XXXPPP4NodePPPjjfff_param_1];
	ld.param.u32 	%r22, [_Z9histo_XXXPPP4NodePPPjjfff_param_2];
	ld.param.f32 	%f43, [_Z9histo_XXXPPP4NodePPPjjfff_param_3];
	ld.param.f32 	%f44, [_Z9histo_XXXPPP4NodePPPjjfff_param_4];
	mov.u32 	%r1, %ctaid.x;
	mov.u32 	%r2, %tid.x;
	max.u32 	%r23, %r1, %r2;
	mov.u32 	%r3, %tid.y;
	max.u32 	%r24, %r3, %r23;
	setp.ge.u32 	%p1, %r24, %r22;
	@%p1 bra 	$L__BB0_37;
	cvta.to.global.u64 	%rd10, %rd8;
	mul.wide.u32 	%rd11, %r2, 8;
	add.s64 	%rd12, %rd10, %rd11;
	ld.global.u64 	%rd13, [%rd12];
	mul.wide.u32 	%rd14, %r3, 8;
	add.s64 	%rd15, %rd13, %rd14;
	ld.u64 	%rd16, [%rd15];
	mul.wide.u32 	%rd17, %r1, 16;
	add.s64 	%rd18, %rd16, %rd17;
	ld.u64 	%rd1, [%rd18+8];
	ld.u32 	%r4, [%rd18];
	add.s32 	%r5, %r4, -2;
	setp.eq.s32 	%p2, %r5, 0;
	@%p2 bra 	$L__BB0_37;
	cvta.to.global.u64 	%rd2, %rd9;
	mov.b32 	%r54, 0;
$L__BB0_3:
	mul.wide.u32 	%rd19, %r54, 24;
	add.s64 	%rd20, %rd1, %rd19;
	ld.f64 	%fd1, [%rd20];
	cvt.rn.f32.f64 	%f1, %fd1;
	ld.f64 	%fd2, [%rd20+8];
	cvt.rn.f32.f64 	%f2, %fd2;
	ld.f64 	%fd3, [%rd20+16];
	cvt.rn.f32.f64 	%f3, %fd3;
	add.s32 	%r7, %r54, 1;
	add.s32 	%r26, %r4, -1;
	setp.ge.u32 	%p3, %r7, %r26;
	@%p3 bra 	$L__BB0_36;
	mov.b32 	%r55, 0;
	mov.u32 	%r56, %r7;
	mov.u32 	%r57, %r54;
$L__BB0_5:
	mov.u32 	%r10, %r57;
	mov.u32 	%r57, %r56;
	add.s32 	%r11, %r54, %r55;
	mul.wide.u32 	%rd21, %r57, 24;
	add.s64 	%rd3, %rd1, %rd21;
	ld.f64 	%fd4, [%rd3];
	cvt.rn.f32.f64 	%f4, %fd4;
	ld.f64 	%fd5, [%rd3+8];
	cvt.rn.f32.f64 	%f5, %fd5;
	ld.f64 	%fd6, [%rd3+16];
	cvt.rn.f32.f64 	%f6, %fd6;
	sub.f32 	%f45, %f4, %f1;
	sub.f32 	%f46, %f5, %f2;
	sub.f32 	%f47, %f6, %f3;
	mul.f32 	%f48, %f46, %f46;
	fma.rn.f32 	%f49, %f45, %f45, %f48;
	fma.rn.f32 	%f7, %f47, %f47, %f49;
	setp.gtu.f32 	%p4, %f7, %f43;
	@%p4 bra 	$L__BB0_35;
	add.s32 	%r58, %r10, 2;
	setp.ge.u32 	%p5, %r58, %r4;
	@%p5 bra 	$L__BB0_35;
	sqrt.rn.f32 	%f50, %f7;
	mul.f32 	%f51, %f44, %f50;
	cvt.rzi.s32.f32 	%r28, %f51;
	mul.wide.s32 	%rd22, %r28, 8;
	add.s64 	%rd4, %rd2, %rd22;
	sub.s32 	%r29, %r5, %r11;
	and.b32  	%r13, %r29, 3;
	setp.eq.s32 	%p6, %r13, 0;
	@%p6 bra 	$L__BB0_20;
	ld.f64 	%fd7, [%rd3+24];
	cvt.rn.f32.f64 	%f8, %fd7;
	ld.f64 	%fd8, [%rd3+32];
	cvt.rn.f32.f64 	%f9, %fd8;
	ld.f64 	%fd9, [%rd3+40];
	cvt.rn.f32.f64 	%f10, %fd9;
	sub.f32 	%f52, %f8, %f1;
	sub.f32 	%f53, %f9, %f2;
	sub.f32 	%f54, %f10, %f3;
	mul.f32 	%f55, %f53, %f53;
	fma.rn.f32 	%f56, %f52, %f52, %f55;
	fma.rn.f32 	%f11, %f54, %f54, %f56;
	setp.gtu.f32 	%p7, %f11, %f43;
	@%p7 bra 	$L__BB0_11;
	sub.f32 	%f57, %f8, %f4;
	sub.f32 	%f58, %f9, %f5;
	sub.f32 	%f59, %f10, %f6;
	mul.f32 	%f60, %f58, %f58;
	fma.rn.f32 	%f61, %f57, %f57, %f60;
	fma.rn.f32 	%f12, %f59, %f59, %f61;
	setp.gtu.f32 	%p8, %f12, %f43;
	@%p8 bra 	$L__BB0_11;
	sqrt.rn.f32 	%f62, %f11;
	sqrt.rn.f32 	%f63, %f12;
	mul.f32 	%f64, %f44, %f62;
	cvt.rzi.s32.f32 	%r30, %f64;
	mul.f32 	%f65, %f44, %f63;
	cvt.rzi.s32.f32 	%r31, %f65;
	ld.global.u64 	%rd23, [%rd4];
	mul.wide.s32 	%rd24, %r30, 8;
	add.s64 	%rd25, %rd23, %rd24;
	ld.u64 	%rd26, [%rd25];
	mul.wide.s32 	%rd27, %r31, 4;
	add.s64 	%rd28, %rd26, %rd27;
	atom.add.u32 	%r32, [%rd28], 1;
$L__BB0_11:
	add.s32 	%r58, %r10, 3;
	setp.eq.s32 	%p9, %r13, 1;
	@%p9 bra 	$L__BB0_20;
	ld.f64 	%fd10, [%rd3+48];
	cvt.rn.f32.f64 	%f13, %fd10;
	ld.f64 	%fd11, [%rd3+56];
	cvt.rn.f32.f64 	%f14, %fd11;
	ld.f64 	%fd12, [%rd3+64];
	cvt.rn.f32.f64 	%f15, %fd12;
	sub.f32 	%f66, %f13, %f1;
	sub.f32 	%f67, %f14, %f2;
	sub.f32 	%f68, %f15, %f3;
	mul.f32 	%f69, %f67, %f67;
	fma.rn.f32 	%f70, %f66, %f66, %f69;
	fma.rn.f32 	%f16, %f68, %f68, %f70;
	setp.gtu.f32 	%p10, %f16, %f43;
	@%p10 bra 	$L__BB0_15;
	sub.f32 	%f71, %f13, %f4;
	sub.f32 	%f72, %f14, %f5;
	sub.f32 	%f73, %f15, %f6;
	mul.f32 	%f74, %f72, %f72;
	fma.rn.f32 	%f75, %f71, %f71, %f74;
	fma.rn.f32 	%f17, %f73, %f73, %f75;
	setp.gtu.f32 	%p11, %f17, %f43;
	@%p11 bra 	$L__BB0_15;
	sqrt.rn.f32 	%f76, %f16;
	sqrt.rn.f32 	%f77, %f17;
	mul.f32 	%f78, %f44, %f76;
	cvt.rzi.s32.f32 	%r33, %f78;
	mul.f32 	%f79, %f44, %f77;
	cvt.rzi.s32.f32 	%r34, %f79;
	ld.global.u64 	%rd29, [%rd4];
	mul.wide.s32 	%rd30, %r33, 8;
	add.s64 	%rd31, %rd29, %rd30;
	ld.u64 	%rd32, [%rd31];
	mul.wide.s32 	%rd33, %r34, 4;
	add.s64 	%rd34, %rd32, %rd33;
	atom.add.u32 	%r35, [%rd34], 1;
$L__BB0_15:
	add.s32 	%r58, %r10, 4;
	setp.eq.s32 	%p12, %r13, 2;
	@%p12 bra 	$L__BB0_20;
	ld.f64 	%fd13, [%rd3+72];
	cvt.rn.f32.f64 	%f18, %fd13;
	ld.f64 	%fd14, [%rd3+80];
	cvt.rn.f32.f64 	%f19, %fd14;
	ld.f64 	%fd15, [%rd3+88];
	cvt.rn.f32.f64 	%f20, %fd15;
	sub.f32 	%f80, %f18, %f1;
	sub.f32 	%f81, %f19, %f2;
	sub.f32 	%f82, %f20, %f3;
	mul.f32 	%f83, %f81, %f81;
	fma.rn.f32 	%f84, %f80, %f80, %f83;
	fma.rn.f32 	%f21, %f82, %f82, %f84;
	setp.gtu.f32 	%p13, %f21, %f43;
	@%p13 bra 	$L__BB0_19;
	sub.f32 	%f85, %f18, %f4;
	sub.f32 	%f86, %f19, %f5;
	sub.f32 	%f87, %f20, %f6;
	mul.f32 	%f88, %f86, %f86;
	fma.rn.f32 	%f89, %f85, %f85, %f88;
	fma.rn.f32 	%f22, %f87, %f87, %f89;
	setp.gtu.f32 	%p14, %f22, %f43;
	@%p14 bra 	$L__BB0_19;
	sqrt.rn.f32 	%f90, %f21;
	sqrt.rn.f32 	%f91, %f22;
	mul.f32 	%f92, %f44, %f90;
	cvt.rzi.s32.f32 	%r36, %f92;
	mul.f32 	%f93, %f44, %f91;
	cvt.rzi.s32.f32 	%r37, %f93;
	ld.global.u64 	%rd35, [%rd4];
	mul.wide.s32 	%rd36, %r36, 8;
	add.s64 	%rd37, %rd35, %rd36;
	ld.u64 	%rd38, [%rd37];
	mul.wide.s32 	%rd39, %r37, 4;
	add.s64 	%rd40, %rd38, %rd39;
	atom.add.u32 	%r38, [%rd40], 1;
$L__BB0_19:
	add.s32 	%r58, %r10, 5;
$L__BB0_20:
	sub.s32 	%r39, %r4, %r11;
	add.s32 	%r40, %r39, -3;
	setp.lt.u32 	%p15, %r40, 3;
	@%p15 bra 	$L__BB0_35;
	mul.wide.u32 	%rd41, %r58, 24;
	add.s64 	%rd42, %rd1, %rd41;
	add.s64 	%rd67, %rd42, 48;
$L__BB0_22:
	ld.f64 	%fd16, [%rd67+-48];
	cvt.rn.f32.f64 	%f23, %fd16;
	ld.f64 	%fd17, [%rd67+-40];
	cvt.rn.f32.f64 	%f24, %fd17;
	ld.f64 	%fd18, [%rd67+-32];
	cvt.rn.f32.f64 	%f25, %fd18;
	sub.f32 	%f94, %f23, %f1;
	sub.f32 	%f95, %f24, %f2;
	sub.f32 	%f96, %f25, %f3;
	mul.f32 	%f97, %f95, %f95;
	fma.rn.f32 	%f98, %f94, %f94, %f97;
	fma.rn.f32 	%f26, %f96, %f96, %f98;
	setp.gtu.f32 	%p16, %f26, %f43;
	@%p16 bra 	$L__BB0_25;
	sub.f32 	%f99, %f23, %f4;
	sub.f32 	%f100, %f24, %f5;
	sub.f32 	%f101, %f25, %f6;
	mul.f32 	%f102, %f100, %f100;
	fma.rn.f32 	%f103, %f99, %f99, %f102;
	fma.rn.f32 	%f27, %f101, %f101, %f103;
	setp.gtu.f32 	%p17, %f27, %f43;
	@%p17 bra 	$L__BB0_25;
	sqrt.rn.f32 	%f104, %f26;
	sqrt.rn.f32 	%f105, %f27;
	mul.f32 	%f106, %f44, %f104;
	cvt.rzi.s32.f32 	%r41, %f106;
	mul.f32 	%f107, %f44, %f105;
	cvt.rzi.s32.f32 	%r42, %f107;
	ld.global.u64 	%rd43, [%rd4];
	mul.wide.s32 	%rd44, %r41, 8;
	add.s64 	%rd45, %rd43, %rd44;
	ld.u64 	%rd46, [%rd45];
	mul.wide.s32 	%rd47, %r42, 4;
	add.s64 	%rd48, %rd46, %rd47;
	atom.add.u32 	%r43, [%rd48], 1;
$L__BB0_25:
	ld.f64 	%fd19, [%rd67+-24];
	cvt.rn.f32.f64 	%f28, %fd19;
	ld.f64 	%fd20, [%rd67+-16];
	cvt.rn.f32.f64 	%f29, %fd20;
	ld.f64 	%fd21, [%rd67+-8];
	cvt.rn.f32.f64 	%f30, %fd21;
	sub.f32 	%f108, %f28, %f1;
	sub.f32 	%f109, %f29, %f2;
	sub.f32 	%f110, %f30, %f3;
	mul.f32 	%f111, %f109, %f109;
	fma.rn.f32 	%f112, %f108, %f108, %f111;
	fma.rn.f32 	%f31, %f110, %f110, %f112;
	setp.gtu.f32 	%p18, %f31, %f43;
	@%p18 bra 	$L__BB0_28;
	sub.f32 	%f113, %f28, %f4;
	sub.f32 	%f114, %f29, %f5;
	sub.f32 	%f115, %f30, %f6;
	mul.f32 	%f116, %f114, %f114;
	fma.rn.f32 	%f117, %f113, %f113, %f116;
	fma.rn.f32 	%f32, %f115, %f115, %f117;
	setp.gtu.f32 	%p19, %f32, %f43;
	@%p19 bra 	$L__BB0_28;
	sqrt.rn.f32 	%f118, %f31;
	sqrt.rn.f32 	%f119, %f32;
	mul.f32 	%f120, %f44, %f118;
	cvt.rzi.s32.f32 	%r44, %f120;
	mul.f32 	%f121, %f44, %f119;
	cvt.rzi.s32.f32 	%r45, %f121;
	ld.global.u64 	%rd49, [%rd4];
	mul.wide.s32 	%rd50, %r44, 8;
	add.s64 	%rd51, %rd49, %rd50;
	ld.u64 	%rd52, [%rd51];
	mul.wide.s32 	%rd53, %r45, 4;
	add.s64 	%rd54, %rd52, %rd53;
	atom.add.u32 	%r46, [%rd54], 1;
$L__BB0_28:
	ld.f64 	%fd22, [%rd67];
	cvt.rn.f32.f64 	%f33, %fd22;
	ld.f64 	%fd23, [%rd67+8];
	cvt.rn.f32.f64 	%f34, %fd23;
	ld.f64 	%fd24, [%rd67+16];
	cvt.rn.f32.f64 	%f35, %fd24;
	sub.f32 	%f122, %f33, %f1;
	sub.f32 	%f123, %f34, %f2;
	sub.f32 	%f124, %f35, %f3;
	mul.f32 	%f125, %f123, %f123;
	fma.rn.f32 	%f126, %f122, %f122, %f125;
	fma.rn.f32 	%f36, %f124, %f124, %f126;
	setp.gtu.f32 	%p20, %f36, %f43;
	@%p20 bra 	$L__BB0_31;
	sub.f32 	%f127, %f33, %f4;
	sub.f32 	%f128, %f34, %f5;
	sub.f32 	%f129, %f35, %f6;
	mul.f32 	%f130, %f128, %f128;
	fma.rn.f32 	%f131, %f127, %f127, %f130;
	fma.rn.f32 	%f37, %f129, %f129, %f131;
	setp.gtu.f32 	%p21, %f37, %f43;
	@%p21 bra 	$L__BB0_31;
	sqrt.rn.f32 	%f132, %f36;
	sqrt.rn.f32 	%f133, %f37;
	mul.f32 	%f134, %f44, %f132;
	cvt.rzi.s32.f32 	%r47, %f134;
	mul.f32 	%f135, %f44, %f133;
	cvt.rzi.s32.f32 	%r48, %f135;
	ld.global.u64 	%rd55, [%rd4];
	mul.wide.s32 	%rd56, %r47, 8;
	add.s64 	%rd57, %rd55, %rd56;
	ld.u64 	%rd58, [%rd57];
	mul.wide.s32 	%rd59, %r48, 4;
	add.s64 	%rd60, %rd58, %rd59;
	atom.add.u32 	%r49, [%rd60], 1;
$L__BB0_31:
	ld.f64 	%fd25, [%rd67+24];
	cvt.rn.f32.f64 	%f38, %fd25;
	ld.f64 	%fd26, [%rd67+32];
	cvt.rn.f32.f64 	%f39, %fd26;
	ld.f64 	%fd27, [%rd67+40];
	cvt.rn.f32.f64 	%f40, %fd27;
	sub.f32 	%f136, %f38, %f1;
	sub.f32 	%f137, %f39, %f2;
	sub.f32 	%f138, %f40, %f3;
	mul.f32 	%f139, %f137, %f137;
	fma.rn.f32 	%f140, %f136, %f136, %f139;
	fma.rn.f32 	%f41, %f138, %f138, %f140;
	setp.gtu.f32 	%p22, %f41, %f43;
	@%p22 bra 	$L__BB0_34;
	sub.f32 	%f141, %f38, %f4;
	sub.f32 	%f142, %f39, %f5;
	sub.f32 	%f143, %f40, %f6;
	mul.f32 	%f144, %f142, %f142;
	fma.rn.f32 	%f145, %f141, %f141, %f144;
	fma.rn.f32 	%f42, %f143, %f143, %f145;
	setp.gtu.f32 	%p23, %f42, %f43;
	@%p23 bra 	$L__BB0_34;
	sqrt.rn.f32 	%f146, %f41;
	sqrt.rn.f32 	%f147, %f42;
	mul.f32 	%f148, %f44, %f146;
	cvt.rzi.s32.f32 	%r50, %f148;
	mul.f32 	%f149, %f44, %f147;
	cvt.rzi.s32.f32 	%r51, %f149;
	ld.global.u64 	%rd61, [%rd4];
	mul.wide.s32 	%rd62, %r50, 8;
	add.s64 	%rd63, %rd61, %rd62;
	ld.u64 	%rd64, [%rd63];
	mul.wide.s32 	%rd65, %r51, 4;
	add.s64 	%rd66, %rd64, %rd65;
	atom.add.u32 	%r52, [%rd66], 1;
$L__BB0_34:
	add.s32 	%r58, %r58, 4;
	add.s64 	%rd67, %rd67, 96;
	setp.lt.u32 	%p24, %r58, %r4;
	@%p24 bra 	$L__BB0_22;
$L__BB0_35:
	add.s32 	%r56, %r57, 1;
	add.s32 	%r53, %r4, -1;
	setp.ne.s32 	%p25, %r56, %r53;
	add.s32 	%r55, %r55, 1;
	@%p25 bra 	$L__BB0_5;
$L__BB0_36:
	setp.ne.s32 	%p26, %r7, %r5;
	mov.u32 	%r54, %r7;
	@%p26 bra 	$L__BB0_3;
$L__BB0_37:
	ret;

}


// ===== COMPILED SASS (sm_100) =====

	.target	sm_100

	.elftype	@"ET_EXEC"


//--------------------- .note.nv.tkinfo           --------------------------
	.section	.note.nv.tkinfo,"",@"SHT_NOTE"
	.sectionflags	@"SHF_NOTE_NV_TKINFO"
	.tkinfo
        /*0018*/ 	.word	0x00000002
        /*0030*/ 	.string	""
        /*0030*/ 	.string	"ptxas"
        /*0030*/ 	.string	"Cuda compilation tools, release 13.0, V13.0.88"
        /*0030*/ 	.string	"Build cuda_13.0.r13.0/compiler.36424714_0"
        /*0030*/ 	.string	"-arch sm_100 -m 64 "



//--------------------- .note.nv.cuinfo           --------------------------
	.section	.note.nv.cuinfo,"",@"SHT_NOTE"
	.sectionflags	@"SHF_NOTE_NV_CUINFO"
        /*0018*/ 	.short	0x0002
        /*001a*/ 	.short	0x0064
        /*001c*/ 	.short	0x0082
	.zero		2


//--------------------- .nv.info                  --------------------------
	.section	.nv.info,"",@"SHT_CUDA_INFO"
	.align	4


	//----- nvinfo : EIATTR_REGCOUNT
	.align		4
        /*0000*/ 	.byte	0x04, 0x2f
        /*0002*/ 	.short	(.L_1 - .L_0)
	.align		4
.L_0:
        /*0004*/ 	.word	index@(_Z9histo_XXXPPP4NodePPPjjfff)
        /*0008*/ 	.word	0x00000020


	//----- nvinfo : EIATTR_FRAME_SIZE
	.align		4
.L_1:
        /*000c*/ 	.byte	0x04, 0x11
        /*000e*/ 	.short	(.L_3 - .L_2)
	.align		4
.L_2:
        /*0010*/ 	.word	index@($__internal_0_$__cuda_sm20_sqrt_rn_f32_slowpath)
        /*0014*/ 	.word	0x00000000


	//----- nvinfo : EIATTR_FRAME_SIZE
	.align		4
.L_3:
        /*0018*/ 	.byte	0x04, 0x11
        /*001a*/ 	.short	(.L_5 - .L_4)
	.align		4
.L_4:
        /*001c*/ 	.word	index@(_Z9histo_XXXPPP4NodePPPjjfff)
        /*0020*/ 	.word	0x00000000


	//----- nvinfo : EIATTR_MIN_STACK_SIZE
	.align		4
.L_5:
        /*0024*/ 	.byte	0x04, 0x12
        /*0026*/ 	.short	(.L_7 - .L_6)
	.align		4
.L_6:
        /*0028*/ 	.word	index@(_Z9histo_XXXPPP4NodePPPjjfff)
        /*002c*/ 	.word	0x00000000
.L_7:


//--------------------- .nv.compat                --------------------------
	.section	.nv.compat,"",@"SHT_CUDA_COMPAT_INFO"
	.align	4
        /*0000*/ 	.byte	0x02, 0x09, 0x00, 0x00, 0x02, 0x02, 0x01, 0x00, 0x02, 0x05, 0x05, 0x00, 0x03, 0x07, 0x01, 0x01
        /*0010*/ 	.byte	0x02, 0x03, 0x00, 0x00, 0x02, 0x06, 0x01, 0x00, 0x04, 0x0b, 0x08, 0x00, 0x01, 0x00, 0x00, 0x00
        /*0020*/ 	.byte	0x00, 0x00, 0x00, 0x00


//--------------------- .nv.info._Z9histo_XXXPPP4NodePPPjjfff --------------------------
	.section	.nv.info._Z9histo_XXXPPP4NodePPPjjfff,"",@"SHT_CUDA_INFO"
	.sectionflags	@""
	.align	4


	//----- nvinfo : EIATTR_CUDA_API_VERSION
	.align		4
        /*0000*/ 	.byte	0x04, 0x37
        /*0002*/ 	.short	(.L_9 - .L_8)
.L_8:
        /*0004*/ 	.word	0x00000082


	//----- nvinfo : EIATTR_KPARAM_INFO
	.align		4
.L_9:
        /*0008*/ 	.byte	0x04, 0x17
        /*000a*/ 	.short	(.L_11 - .L_10)
.L_10:
        /*000c*/ 	.word	0x00000000
        /*0010*/ 	.short	0x0005
        /*0012*/ 	.short	0x001c
        /*0014*/ 	.byte	0x00, 0xf0, 0x11, 0x00


	//----- nvinfo : EIATTR_KPARAM_INFO
	.align		4
.L_11:
        /*0018*/ 	.byte	0x04, 0x17
        /*001a*/ 	.short	(.L_13 - .L_12)
.L_12:
        /*001c*/ 	.word	0x00000000
        /*0020*/ 	.short	0x0004
        /*0022*/ 	.short	0x0018
        /*0024*/ 	.byte	0x00, 0xf0, 0x11, 0x00


	//----- nvinfo : EIATTR_KPARAM_INFO
	.align		4
.L_13:
        /*0028*/ 	.byte	0x04, 0x17
        /*002a*/ 	.short	(.L_15 - .L_14)
.L_14:
        /*002c*/ 	.word	0x00000000
        /*0030*/ 	.short	0x0003
        /*0032*/ 	.short	0x0014
        /*0034*/ 	.byte	0x00, 0xf0, 0x11, 0x00


	//----- nvinfo : EIATTR_KPARAM_INFO
	.align		4
.L_15:
        /*0038*/ 	.byte	0x04, 0x17
        /*003a*/ 	.short	(.L_17 - .L_16)
.L_16:
        /*003c*/ 	.word	0x00000000
        /*0040*/ 	.short	0x0002
        /*0042*/ 	.short	0x0010
        /*0044*/ 	.byte	0x00, 0xf0, 0x11, 0x00


	//----- nvinfo : EIATTR_KPARAM_INFO
	.align		4
.L_17:
        /*0048*/ 	.byte	0x04, 0x17
        /*004a*/ 	.short	(.L_19 - .L_18)
.L_18:
        /*004c*/ 	.word	0x00000000
        /*0050*/ 	.short	0x0001
        /*0052*/ 	.short	0x0008
        /*0054*/ 	.byte	0x00, 0xf5, 0x21, 0x00


	//----- nvinfo : EIATTR_KPARAM_INFO
	.align		4
.L_19:
        /*0058*/ 	.byte	0x04, 0x17
        /*005a*/ 	.short	(.L_21 - .L_20)
.L_20:
        /*005c*/ 	.word	0x00000000
        /*0060*/ 	.short	0x0000
        /*0062*/ 	.short	0x0000
        /*0064*/ 	.byte	0x00, 0xf5, 0x21, 0x00


	//----- nvinfo : EIATTR_SPARSE_MMA_MASK
	.align		4
.L_21:
        /*0068*/ 	.byte	0x03, 0x50
        /*006a*/ 	.short	0x0000


	//----- nvinfo : EIATTR_MAXREG_COUNT
	.align		4
        /*006c*/ 	.byte	0x03, 0x1b
        /*006e*/ 	.short	0x00ff


	//----- nvinfo : EIATTR_MERCURY_ISA_VERSION
	.align		4
        /*0070*/ 	.byte	0x03, 0x5f
        /*0072*/ 	.short	0x0101


	//----- nvinfo : EIATTR_VRC_CTA_INIT_COUNT
	.align		4
        /*0074*/ 	.byte	0x02, 0x4a
	.zero		1
	.zero		1


	//----- nvinfo : EIATTR_EXIT_INSTR_OFFSETS
	.align		4
        /*0078*/ 	.byte	0x04, 0x1c
        /*007a*/ 	.short	(.L_23 - .L_22)


	//   ....[0]....
.L_22:
        /*007c*/ 	.word	0x00000070


	//   ....[1]....
        /*0080*/ 	.word	0x00000120


	//   ....[2]....
        /*0084*/ 	.word	0x00002390


	//----- nvinfo : EIATTR_CRS_STACK_SIZE
	.align		4
.L_23:
        /*0088*/ 	.byte	0x04, 0x1e
        /*008a*/ 	.short	(.L_25 - .L_24)
.L_24:
        /*008c*/ 	.word	0x00000000


	//----- nvinfo : EIATTR_CBANK_PARAM_SIZE
	.align		4
.L_25:
        /*0090*/ 	.byte	0x03, 0x19
        /*0092*/ 	.short	0x0020


	//----- nvinfo : EIATTR_PARAM_CBANK
	.align		4
        /*0094*/ 	.byte	0x04, 0x0a
        /*0096*/ 	.short	(.L_27 - .L_26)
	.align		4
.L_26:
        /*0098*/ 	.word	index@(.nv.constant0._Z9histo_XXXPPP4NodePPPjjfff)
        /*009c*/ 	.short	0x0380
        /*009e*/ 	.short	0x0020


	//----- nvinfo : EIATTR_SW_WAR
	.align		4
.L_27:
        /*00a0*/ 	.byte	0x04, 0x36
        /*00a2*/ 	.short	(.L_29 - .L_28)
.L_28:
        /*00a4*/ 	.word	0x00000008
.L_29:


//--------------------- .nv.callgraph             --------------------------
	.section	.nv.callgraph,"",@"SHT_CUDA_CALLGRAPH"
	.align	4
	.sectionentsize	8
	.align		4
        /*0000*/ 	.word	0x00000000
	.align		4
        /*0004*/ 	.word	0xffffffff
	.align		4
        /*0008*/ 	.word	0x00000000
	.align		4
        /*000c*/ 	.word	0xfffffffe
	.align		4
        /*0010*/ 	.word	0x00000000
	.align		4
        /*0014*/ 	.word	0xfffffffd
	.align		4
        /*0018*/ 	.word	0x00000000
	.align		4
        /*001c*/ 	.word	0xfffffffc


//--------------------- .text._Z9histo_XXXPPP4NodePPPjjfff --------------------------
	.section	.text._Z9histo_XXXPPP4NodePPPjjfff,"ax",@progbits
	.align	128
        .global         _Z9histo_XXXPPP4NodePPPjjfff
        .type           _Z9histo_XXXPPP4NodePPPjjfff,@function
        .size           _Z9histo_XXXPPP4NodePPPjjfff,(.L_x_70 - _Z9histo_XXXPPP4NodePPPjjfff)
        .other          _Z9histo_XXXPPP4NodePPPjjfff,@"STO_CUDA_ENTRY STV_DEFAULT"
_Z9histo_XXXPPP4NodePPPjjfff:
.text._Z9histo_XXXPPP4NodePPPjjfff:
[----:B------:R-:W-:Y:S01]  /*0000*/  LDC R1, c[0x0][0x37c] ;  /* 0x0000df00ff017b82 */ /* 0x000fe20000000800 */
[----:B------:R-:W0:Y:S01]  /*0010*/  S2R R29, SR_CTAID.X ;  /* 0x00000000001d7919 */ /* 0x000e220000002500 */
[----:B------:R-:W1:Y:S01]  /*0020*/  LDCU UR4, c[0x0][0x390] ;  /* 0x00007200ff0477ac */ /* 0x000e620008000800 */
[----:B------:R-:W0:Y:S01]  /*0030*/  S2R R0, SR_TID.X ;  /* 0x0000000000007919 */ /* 0x000e220000002100 */
[----:B------:R-:W0:Y:S02]  /*0040*/  S2R R9, SR_TID.Y ;  /* 0x0000000000097919 */ /* 0x000e240000002200 */
[----:B0-----:R-:W-:-:S04]  /*0050*/  VIMNMX3.U32 R2, R29, R0, R9, !PT ;  /* 0x000000001d02720f */ /* 0x001fc80007800009 */
[----:B-1----:R-:W-:-:S13]  /*0060*/  ISETP.GE.U32.AND P0, PT, R2, UR4, PT ;  /* 0x0000000402007c0c */ /* 0x002fda000bf06070 */
[----:B------:R-:W-:Y:S05]  /*0070*/  @P0 EXIT ;  /* 0x000000000000094d */ /* 0x000fea0003800000 */
[----:B------:R-:W0:Y:S01]  /*0080*/  LDC.64 R6, c[0x0][0x380] ;  /* 0x0000e000ff067b82 */ /* 0x000e220000000a00 */
[----:B------:R-:W1:Y:S01]  /*0090*/  LDCU.64 UR4, c[0x0][0x358] ;  /* 0x00006b00ff0477ac */ /* 0x000e620008000a00 */
[----:B0-----:R-:W-:-:S06]  /*00a0*/  IMAD.WIDE.U32 R6, R0, 0x8, R6 ;  /* 0x0000000800067825 */ /* 0x001fcc00078e0006 */
[----:B-1----:R-:W2:Y:S02]  /*00b0*/  LDG.E.64 R6, desc[UR4][R6.64] ;  /* 0x0000000406067981 */ /* 0x002ea4000c1e1b00 */
[----:B--2---:R-:W-:-:S06]  /*00c0*/  IMAD.WIDE.U32 R8, R9, 0x8, R6 ;  /* 0x0000000809087825 */ /* 0x004fcc00078e0006 */
[----:B------:R-:W2:Y:S02]  /*00d0*/  LD.E.64 R8, desc[UR4][R8.64] ;  /* 0x0000000408087980 */ /* 0x000ea4000c101b00 */
[----:B--2---:R-:W-:-:S05]  /*00e0*/  IMAD.WIDE.U32 R28, R29, 0x10, R8 ;  /* 0x000000101d1c7825 */ /* 0x004fca00078e0008 */
[----:B------:R-:W2:Y:S02]  /*00f0*/  LD.E R3, desc[UR4][R28.64] ;  /* 0x000000041c037980 */ /* 0x000ea4000c101900 */
[----:B--2---:R-:W-:-:S04]  /*0100*/  IADD3 R4, PT, PT, R3, -0x2, RZ ;  /* 0xfffffffe03047810 */ /* 0x004fc80007ffe0ff */
[----:B------:R-:W-:-:S13]  /*0110*/  ISETP.NE.AND P0, PT, R4, RZ, PT ;  /* 0x000000ff0400720c */ /* 0x000fda0003f05270 */
[----:B------:R-:W-:Y:S05]  /*0120*/  @!P0 EXIT ;  /* 0x000000000000894d */ /* 0x000fea0003800000 */
[----:B------:R-:W5:Y:S01]  /*0130*/  LD.E.64 R28, desc[UR4][R28.64+0x8] ;  /* 0x000008041c1c7980 */ /* 0x000f62000c101b00 */
[----:B------:R-:W-:-:S07]  /*0140*/  HFMA2 R5, -RZ, RZ, 0, 0 ;  /* 0x00000000ff057431 */ /* 0x000fce00000001ff */
.L_x_67:
[----:B------:R-:W-:Y:S01]  /*0150*/  IADD3 R6, PT, PT, R5, 0x1, RZ ;  /* 0x0000000105067810 */ /* 0x000fe20007ffe0ff */
[----:B------:R-:W-:Y:S01]  /*0160*/  BSSY B1, `(.L_x_0) ;  /* 0x000021f000017945 */ /* 0x000fe20003800000 */
[----:B------:R-:W-:-:S04]  /*0170*/  IADD3 R7, PT, PT, R3, -0x1, RZ ;  /* 0xffffffff03077810 */ /* 0x000fc80007ffe0ff */
[----:B------:R-:W-:-:S13]  /*0180*/  ISETP.GE.U32.AND P0, PT, R6, R7, PT ;  /* 0x000000070600720c */ /* 0x000fda0003f06070 */
[----:B0-----:R-:W-:Y:S05]  /*0190*/  @P0 BRA `(.L_x_1) ;  /* 0x00000020006c0947 */ /* 0x001fea0003800000 */
[----:B-----5:R-:W-:-:S05]  /*01a0*/  IMAD.WIDE.U32 R12, R5, 0x18, R28 ;  /* 0x00000018050c7825 */ /* 0x020fca00078e001c */
[----:B------:R-:W2:Y:S04]  /*01b0*/  LD.E.64 R14, desc[UR4][R12.64] ;  /* 0x000000040c0e7980 */ /* 0x000ea8000c101b00 */
[----:B------:R-:W3:Y:S04]  /*01c0*/  LD.E.64 R16, desc[UR4][R12.64+0x8] ;  /* 0x000008040c107980 */ /* 0x000ee8000c101b00 */
[----:B------:R-:W4:Y:S01]  /*01d0*/  LD.E.64 R18, desc[UR4][R12.64+0x10] ;  /* 0x000010040c127980 */ /* 0x000f22000c101b00 */
[----:B------:R-:W-:Y:S02]  /*01e0*/  MOV R10, RZ ;  /* 0x000000ff000a7202 */ /* 0x000fe40000000f00 */
[----:B------:R-:W-:-:S02]  /*01f0*/  MOV R25, R6 ;  /* 0x0000000600197202 */ /* 0x000fc40000000f00 */
[----:B------:R-:W-:Y:S01]  /*0200*/  MOV R11, R5 ;  /* 0x00000005000b7202 */ /* 0x000fe20000000f00 */
[----:B--2---:R0:W1:Y:S08]  /*0210*/  F2F.F32.F64 R7, R14 ;  /* 0x0000000e00077310 */ /* 0x0040700000301000 */
[----:B---3--:R0:W2:Y:S08]  /*0220*/  F2F.F32.F64 R8, R16 ;  /* 0x0000001000087310 */ /* 0x0080b00000301000 */
[----:B-1--4-:R0:W3:Y:S02]  /*0230*/  F2F.F32.F64 R9, R18 ;  /* 0x0000001200097310 */ /* 0x0120e40000301000 */
.L_x_66:
[----:B0-----:R-:W-:-:S05]  /*0240*/  IMAD.WIDE.U32 R14, R25, 0x18, R28 ;  /* 0x00000018190e7825 */ /* 0x001fca00078e001c */
[----:B------:R-:W4:Y:S04]  /*0250*/  LD.E.64 R20, desc[UR4][R14.64+0x8] ;  /* 0x000008040e147980 */ /* 0x000f28000c101b00 */
[----:B------:R-:W5:Y:S04]  /*0260*/  LD.E.64 R22, desc[UR4][R14.64] ;  /* 0x000000040e167980 */ /* 0x000f68000c101b00 */
[----:B------:R-:W2:Y:S01]  /*0270*/  LD.E.64 R16, desc[UR4][R14.64+0x10] ;  /* 0x000010040e107980 */ /* 0x000ea2000c101b00 */
[----:B------:R-:W-:Y:S05]  /*0280*/  YIELD ;  /* 0x0000000000007946 */ /* 0x000fea0003800000 */
[----:B------:R-:W0:Y:S01]  /*0290*/  LDCU UR6, c[0x0][0x394] ;  /* 0x00007280ff0677ac */ /* 0x000e220008000800 */
[----:B------:R-:W-:Y:S01]  /*02a0*/  BSSY B0, `(.L_x_2) ;  /* 0x0000205000007945 */ /* 0x000fe20003800000 */
[----:B----4-:R-:W1:Y:S08]  /*02b0*/  F2F.F32.F64 R13, R20 ;  /* 0x00000014000d7310 */ /* 0x010e700000301000 */
[----:B-----5:R-:W4:Y:S08]  /*02c0*/  F2F.F32.F64 R12, R22 ;  /* 0x00000016000c7310 */ /* 0x020f300000301000 */
[----:B--2---:R-:W3:Y:S01]  /*02d0*/  F2F.F32.F64 R18, R16 ;  /* 0x0000001000127310 */ /* 0x004ee20000301000 */
[----:B-1----:R-:W-:-:S04]  /*02e0*/  FADD R2, -R8, R13 ;  /* 0x0000000d08027221 */ /* 0x002fc80000000100 */
[----:B------:R-:W-:Y:S01]  /*02f0*/  FMUL R19, R2, R2 ;  /* 0x0000000202137220 */ /* 0x000fe20000400000 */
[----:B----4-:R-:W-:-:S04]  /*0300*/  FADD R0, -R7, R12 ;  /* 0x0000000c07007221 */ /* 0x010fc80000000100 */
[----:B------:R-:W-:Y:S01]  /*0310*/  FFMA R19, R0, R0, R19 ;  /* 0x0000000000137223 */ /* 0x000fe20000000013 */
[----:B---3--:R-:W-:-:S04]  /*0320*/  FADD R2, -R9, R18 ;  /* 0x0000001209027221 */ /* 0x008fc80000000100 */
[----:B------:R-:W-:-:S05]  /*0330*/  FFMA R27, R2, R2, R19 ;  /* 0x00000002021b7223 */ /* 0x000fca0000000013 */
[----:B0-----:R-:W-:Y:S02]  /*0340*/  FSETP.GTU.AND P0, PT, R27, UR6, PT ;  /* 0x000000061b007c0b */ /* 0x001fe4000bf0c000 */
[----:B------:R-:W-:Y:S02]  /*0350*/  MOV R19, R11 ;  /* 0x0000000b00137202 */ /* 0x000fe40000000f00 */
[----:B------:R-:W-:-:S09]  /*0360*/  MOV R11, R25 ;  /* 0x00000019000b7202 */ /* 0x000fd20000000f00 */
[----:B------:R-:W-:Y:S05]  /*0370*/  @P0 BRA `(.L_x_3) ;  /* 0x0000001c00dc0947 */ /* 0x000fea0003800000 */
[----:B------:R-:W-:-:S04]  /*0380*/  IADD3 R24, PT, PT, R19, 0x2, RZ ;  /* 0x0000000213187810 */ /* 0x000fc80007ffe0ff */
[----:B------:R-:W-:-:S13]  /*0390*/  ISETP.GE.U32.AND P0, PT, R24, R3, PT ;  /* 0x000000031800720c */ /* 0x000fda0003f06070 */
[----:B------:R-:W-:Y:S05]  /*03a0*/  @P0 BRA `(.L_x_3) ;  /* 0x0000001c00d00947 */ /* 0x000fea0003800000 */
[----:B------:R-:W-:Y:S01]  /*03b0*/  IADD3 R2, PT, PT, R27, -0xd000000, RZ ;  /* 0xf30000001b027810 */ /* 0x000fe20007ffe0ff */
[----:B------:R0:W1:Y:S01]  /*03c0*/  MUFU.RSQ R0, R27 ;  /* 0x0000001b00007308 */ /* 0x0000620000001400 */
[----:B------:R-:W-:Y:S01]  /*03d0*/  BSSY.RECONVERGENT B2, `(.L_x_4) ;  /* 0x000000c000027945 */ /* 0x000fe20003800200 */
[----:B------:R-:W-:Y:S02]  /*03e0*/  IADD3 R20, PT, PT, R10, R5, RZ ;  /* 0x000000050a147210 */ /* 0x000fe40007ffe0ff */
[----:B------:R-:W-:-:S13]  /*03f0*/  ISETP.GT.U32.AND P0, PT, R2, 0x727fffff, PT ;  /* 0x727fffff0200780c */ /* 0x000fda0003f04070 */
[----:B01----:R-:W-:Y:S05]  /*0400*/  @!P0 BRA `(.L_x_5) ;  /* 0x0000000000108947 */ /* 0x003fea0003800000 */
[----:B------:R-:W-:Y:S02]  /*0410*/  MOV R0, R27 ;  /* 0x0000001b00007202 */ /* 0x000fe40000000f00 */
[----:B------:R-:W-:-:S07]  /*0420*/  MOV R2, 0x440 ;  /* 0x0000044000027802 */ /* 0x000fce0000000f00 */
[----:B------:R-:W-:Y:S05]  /*0430*/  CALL.REL.NOINC `($__internal_0_$__cuda_sm20_sqrt_rn_f32_slowpath) ;  /* 0x0000001c00d87944 */ /* 0x000fea0003c00000 */
[----:B------:R-:W-:Y:S05]  /*0440*/  BRA `(.L_x_6) ;  /* 0x0000000000107947 */ /* 0x000fea0003800000 */
.L_x_5:
[----:B------:R-:W-:Y:S01]  /*0450*/  FMUL.FTZ R22, R27, R0 ;  /* 0x000000001b167220 */ /* 0x000fe20000410000 */
[----:B------:R-:W-:-:S03]  /*0460*/  FMUL.FTZ R0, R0, 0.5 ;  /* 0x3f00000000007820 */ /* 0x000fc60000410000 */
[----:B------:R-:W-:-:S04]  /*0470*/  FFMA R17, -R22, R22, R27 ;  /* 0x0000001616117223 */ /* 0x000fc8000000011b */
[----:B------:R-:W-:-:S07]  /*0480*/  FFMA R22, R17, R0, R22 ;  /* 0x0000000011167223 */ /* 0x000fce0000000016 */
.L_x_6:
[----:B------:R-:W-:Y:S05]  /*0490*/  BSYNC.RECONVERGENT B2 ;  /* 0x0000000000027941 */ /* 0x000fea0003800200 */
.L_x_4:
[----:B------:R-:W0:Y:S01]  /*04a0*/  LDCU UR6, c[0x0][0x398] ;  /* 0x00007300ff0677ac */ /* 0x000e220008000800 */
[----:B------:R-:W1:Y:S01]  /*04b0*/  LDC.64 R16, c[0x0][0x388] ;  /* 0x0000e200ff107b82 */ /* 0x000e620000000a00 */
[----:B------:R-:W-:Y:S01]  /*04c0*/  IADD3 R21, PT, PT, R4, -R20, RZ ;  /* 0x8000001404157210 */ /* 0x000fe20007ffe0ff */
[----:B------:R-:W-:Y:S03]  /*04d0*/  BSSY.RECONVERGENT B2, `(.L_x_7) ;  /* 0x00000d1000027945 */ /* 0x000fe60003800200 */
[----:B------:R-:W-:Y:S01]  /*04e0*/  LOP3.LUT P0, R21, R21, 0x3, RZ, 0xc0, !PT ;  /* 0x0000000315157812 */ /* 0x000fe2000780c0ff */
[----:B0-----:R-:W-:-:S04]  /*04f0*/  FMUL R22, R22, UR6 ;  /* 0x0000000616167c20 */ /* 0x001fc80008400000 */
[----:B------:R-:W1:Y:S02]  /*0500*/  F2I.TRUNC.NTZ R23, R22 ;  /* 0x0000001600177305 */ /* 0x000e64000020f100 */
[----:B-1----:R-:W-:-:S06]  /*0510*/  IMAD.WIDE R16, R23, 0x8, R16 ;  /* 0x0000000817107825 */ /* 0x002fcc00078e0210 */
[----:B------:R-:W-:Y:S05]  /*0520*/  @!P0 BRA `(.L_x_8) ;  /* 0x0000000c002c8947 */ /* 0x000fea0003800000 */
[----:B------:R-:W2:Y:S04]  /*0530*/  LD.E.64 R24, desc[UR4][R14.64+0x20] ;  /* 0x000020040e187980 */ /* 0x000ea8000c101b00 */
[----:B------:R-:W3:Y:S04]  /*0540*/  LD.E.64 R26, desc[UR4][R14.64+0x18] ;  /* 0x000018040e1a7980 */ /* 0x000ee8000c101b00 */
[----:B------:R-:W4:Y:S01]  /*0550*/  LD.E.64 R22, desc[UR4][R14.64+0x28] ;  /* 0x000028040e167980 */ /* 0x000f22000c101b00 */
[----:B------:R-:W-:Y:S01]  /*0560*/  BSSY.RECONVERGENT B3, `(.L_x_9) ;  /* 0x000003d000037945 */ /* 0x000fe20003800200 */
[----:B--2---:R-:W0:Y:S08]  /*0570*/  F2F.F32.F64 R24, R24 ;  /* 0x0000001800187310 */ /* 0x004e300000301000 */
[----:B---3--:R-:W1:Y:S01]  /*0580*/  F2F.F32.F64 R26, R26 ;  /* 0x0000001a001a7310 */ /* 0x008e620000301000 */
[----:B0-----:R-:W-:-:S07]  /*0590*/  FADD R0, -R8, R24 ;  /* 0x0000001808007221 */ /* 0x001fce0000000100 */
[----:B----4-:R-:W0:Y:S01]  /*05a0*/  F2F.F32.F64 R22, R22 ;  /* 0x0000001600167310 */ /* 0x010e220000301000 */
[----:B------:R-:W-:Y:S01]  /*05b0*/  FMUL R2, R0, R0 ;  /* 0x0000000000027220 */ /* 0x000fe20000400000 */
[----:B-1----:R-:W-:-:S04]  /*05c0*/  FADD R0, -R7, R26 ;  /* 0x0000001a07007221 */ /* 0x002fc80000000100 */
[----:B------:R-:W-:Y:S01]  /*05d0*/  FFMA R2, R0, R0, R2 ;  /* 0x0000000000027223 */ /* 0x000fe20000000002 */
[----:B0-----:R-:W-:-:S04]  /*05e0*/  FADD R0, -R9, R22 ;  /* 0x0000001609007221 */ /* 0x001fc80000000100 */
[----:B------:R-:W-:Y:S02]  /*05f0*/  FFMA R0, R0, R0, R2 ;  /* 0x0000000000007223 */ /* 0x000fe40000000002 */
[----:B------:R-:W0:Y:S03]  /*0600*/  LDC R2, c[0x0][0x394] ;  /* 0x0000e500ff027b82 */ /* 0x000e260000000800 */
[----:B0-----:R-:W-:-:S13]  /*0610*/  FSETP.GTU.AND P0, PT, R0, R2, PT ;  /* 0x000000020000720b */ /* 0x001fda0003f0c000 */
[----:B------:R-:W-:Y:S05]  /*0620*/  @P0 BRA `(.L_x_10) ;  /* 0x0000000000c00947 */ /* 0x000fea0003800000 */
[----:B------:R-:W-:Y:S01]  /*0630*/  FADD R24, -R13, R24 ;  /* 0x000000180d187221 */ /* 0x000fe20000000100 */
[----:B------:R-:W-:Y:S01]  /*0640*/  FADD R26, -R12, R26 ;  /* 0x0000001a0c1a7221 */ /* 0x000fe20000000100 */
[----:B------:R-:W-:Y:S02]  /*0650*/  FADD R22, -R18, R22 ;  /* 0x0000001612167221 */ /* 0x000fe40000000100 */
[----:B------:R-:W-:-:S04]  /*0660*/  FMUL R23, R24, R24 ;  /* 0x0000001818177220 */ /* 0x000fc80000400000 */
[----:B------:R-:W-:-:S04]  /*0670*/  FFMA R23, R26, R26, R23 ;  /* 0x0000001a1a177223 */ /* 0x000fc80000000017 */
[----:B------:R-:W-:-:S05]  /*0680*/  FFMA R24, R22, R22, R23 ;  /* 0x0000001616187223 */ /* 0x000fca0000000017 */
[----:B------:R-:W-:-:S13]  /*0690*/  FSETP.GTU.AND P0, PT, R24, R2, PT ;  /* 0x000000021800720b */ /* 0x000fda0003f0c000 */
[----:B------:R-:W-:Y:S05]  /*06a0*/  @P0 BRA `(.L_x_10) ;  /* 0x0000000000a00947 */ /* 0x000fea0003800000 */
[----:B------:R-:W-:Y:S01]  /*06b0*/  IADD3 R2, PT, PT, R0, -0xd000000, RZ ;  /* 0xf300000000027810 */ /* 0x000fe20007ffe0ff */
[----:B------:R0:W1:Y:S01]  /*06c0*/  MUFU.RSQ R23, R0 ;  /* 0x0000000000177308 */ /* 0x0000620000001400 */
[----:B------:R-:W-:Y:S02]  /*06d0*/  BSSY.RECONVERGENT B4, `(.L_x_11) ;  /* 0x000000b000047945 */ /* 0x000fe40003800200 */
[----:B------:R-:W-:-:S13]  /*06e0*/  ISETP.GT.U32.AND P0, PT, R2, 0x727fffff, PT ;  /* 0x727fffff0200780c */ /* 0x000fda0003f04070 */
[----:B0-----:R-:W-:Y:S05]  /*06f0*/  @!P0 BRA `(.L_x_12) ;  /* 0x0000000000108947 */ /* 0x001fea0003800000 */
[----:B------:R-:W-:-:S07]  /*0700*/  MOV R2, 0x720 ;  /* 0x0000072000027802 */ /* 0x000fce0000000f00 */
[----:B-1----:R-:W-:Y:S05]  /*0710*/  CALL.REL.NOINC `($__internal_0_$__cuda_sm20_sqrt_rn_f32_slowpath) ;  /* 0x0000001c00207944 */ /* 0x002fea0003c00000 */
[----:B------:R-:W-:Y:S01]  /*0720*/  MOV R25, R22 ;  /* 0x0000001600197202 */ /* 0x000fe20000000f00 */
[----:B------:R-:W-:Y:S06]  /*0730*/  BRA `(.L_x_13) ;  /* 0x0000000000107947 */ /* 0x000fec0003800000 */
.L_x_12:
[----:B-1----:R-:W-:Y:S01]  /*0740*/  FMUL.FTZ R25, R0, R23 ;  /* 0x0000001700197220 */ /* 0x002fe20000410000 */
[----:B------:R-:W-:-:S03]  /*0750*/  FMUL.FTZ R2, R23, 0.5 ;  /* 0x3f00000017027820 */ /* 0x000fc60000410000 */
[----:B------:R-:W-:-:S04]  /*0760*/  FFMA R0, -R25, R25, R0 ;  /* 0x0000001919007223 */ /* 0x000fc80000000100 */
[----:B------:R-:W-:-:S07]  /*0770*/  FFMA R25, R0, R2, R25 ;  /* 0x0000000200197223 */ /* 0x000fce0000000019 */
.L_x_13:
[----:B------:R-:W-:Y:S05]  /*0780*/  BSYNC.RECONVERGENT B4 ;  /* 0x0000000000047941 */ /* 0x000fea0003800200 */
.L_x_11:
[----:B------:R-:W-:Y:S01]  /*0790*/  IADD3 R0, PT, PT, R24, -0xd000000, RZ ;  /* 0xf300000018007810 */ /* 0x000fe20007ffe0ff */
[----:B------:R0:W1:Y:S01]  /*07a0*/  MUFU.RSQ R27, R24 ;  /* 0x00000018001b7308 */ /* 0x0000620000001400 */
[----:B------:R-:W-:Y:S02]  /*07b0*/  BSSY.RECONVERGENT B4, `(.L_x_14) ;  /* 0x000000c000047945 */ /* 0x000fe40003800200 */
[----:B------:R-:W-:-:S13]  /*07c0*/  ISETP.GT.U32.AND P0, PT, R0, 0x727fffff, PT ;  /* 0x727fffff0000780c */ /* 0x000fda0003f04070 */
[----:B0-----:R-:W-:Y:S05]  /*07d0*/  @!P0 BRA `(.L_x_15) ;  /* 0x0000000000148947 */ /* 0x001fea0003800000 */
[----:B------:R-:W-:Y:S02]  /*07e0*/  MOV R0, R24 ;  /* 0x0000001800007202 */ /* 0x000fe40000000f00 */
[----:B------:R-:W-:-:S07]  /*07f0*/  MOV R2, 0x810 ;  /* 0x0000081000027802 */ /* 0x000fce0000000f00 */
[----:B-1----:R-:W-:Y:S05]  /*0800*/  CALL.REL.NOINC `($__internal_0_$__cuda_sm20_sqrt_rn_f32_slowpath) ;  /* 0x0000001800e47944 */ /* 0x002fea0003c00000 */
[----:B------:R-:W-:Y:S01]  /*0810*/  MOV R0, R22 ;  /* 0x0000001600007202 */ /* 0x000fe20000000f00 */
[----:B------:R-:W-:Y:S06]  /*0820*/  BRA `(.L_x_16) ;  /* 0x0000000000107947 */ /* 0x000fec0003800000 */
.L_x_15:
[----:B-1----:R-:W-:Y:S01]  /*0830*/  FMUL.FTZ R23, R24, R27 ;  /* 0x0000001b18177220 */ /* 0x002fe20000410000 */
[----:B------:R-:W-:-:S03]  /*0840*/  FMUL.FTZ R2, R27, 0.5 ;  /* 0x3f0000001b027820 */ /* 0x000fc60000410000 */
[----:B------:R-:W-:-:S04]  /*0850*/  FFMA R0, -R23, R23, R24 ;  /* 0x0000001717007223 */ /* 0x000fc80000000118 */
[----:B------:R-:W-:-:S07]  /*0860*/  FFMA R0, R0, R2, R23 ;  /* 0x0000000200007223 */ /* 0x000fce0000000017 */
.L_x_16:
[----:B------:R-:W-:Y:S05]  /*0870*/  BSYNC.RECONVERGENT B4 ;  /* 0x0000000000047941 */ /* 0x000fea0003800200 */
.L_x_14:
[----:B------:R-:W2:Y:S01]  /*0880*/  LDG.E.64 R22, desc[UR4][R16.64] ;  /* 0x0000000410167981 */ /* 0x000ea2000c1e1b00 */
[----:B------:R-:W0:Y:S02]  /*0890*/  LDCU UR6, c[0x0][0x398] ;  /* 0x00007300ff0677ac */ /* 0x000e240008000800 */
[----:B0-----:R-:W-:-:S06]  /*08a0*/  FMUL R25, R25, UR6 ;  /* 0x0000000619197c20 */ /* 0x001fcc0008400000 */
[----:B------:R-:W2:Y:S02]  /*08b0*/  F2I.TRUNC.NTZ R25, R25 ;  /* 0x0000001900197305 */ /* 0x000ea4000020f100 */
[----:B--2---:R-:W-:-:S06]  /*08c0*/  IMAD.WIDE R22, R25, 0x8, R22 ;  /* 0x0000000819167825 */ /* 0x004fcc00078e0216 */
[----:B------:R-:W2:Y:S01]  /*08d0*/  LD.E.64 R22, desc[UR4][R22.64] ;  /* 0x0000000416167980 */ /* 0x000ea2000c101b00 */
[----:B------:R-:W-:-:S04]  /*08e0*/  FMUL R0, R0, UR6 ;  /* 0x0000000600007c20 */ /* 0x000fc80008400000 */
[----:B------:R-:W2:Y:S02]  /*08f0*/  F2I.TRUNC.NTZ R27, R0 ;  /* 0x00000000001b7305 */ /* 0x000ea4000020f100 */
[----:B--2---:R-:W-:-:S04]  /*0900*/  IMAD.WIDE R22, R27, 0x4, R22 ;  /* 0x000000041b167825 */ /* 0x004fc800078e0216 */
[----:B------:R-:W-:-:S05]  /*0910*/  HFMA2 R27, -RZ, RZ, 0, 5.9604644775390625e-08 ;  /* 0x00000001ff1b7431 */ /* 0x000fca00000001ff */
[----:B------:R0:W-:Y:S02]  /*0920*/  ATOM.E.ADD.STRONG.GPU PT, RZ, desc[UR4][R22.64], R27 ;  /* 0x8000001b16ff798a */ /* 0x0001e400081ef104 */
.L_x_10:
[----:B------:R-:W-:Y:S05]  /*0930*/  BSYNC.RECONVERGENT B3 ;  /* 0x0000000000037941 */ /* 0x000fea0003800200 */
.L_x_9:
[----:B------:R-:W-:Y:S02]  /*0940*/  ISETP.NE.AND P0, PT, R21, 0x1, PT ;  /* 0x000000011500780c */ /* 0x000fe40003f05270 */
[----:B------:R-:W-:-:S11]  /*0950*/  IADD3 R24, PT, PT, R19, 0x3, RZ ;  /* 0x0000000313187810 */ /* 0x000fd60007ffe0ff */
[----:B------:R-:W-:Y:S05]  /*0960*/  @!P0 BRA `(.L_x_8) ;  /* 0x00000008001c8947 */ /* 0x000fea0003800000 */
[----:B------:R-:W2:Y:S04]  /*0970*/  LD.E.64 R24, desc[UR4][R14.64+0x38] ;  /* 0x000038040e187980 */ /* 0x000ea8000c101b00 */
[----:B0-----:R-:W3:Y:S04]  /*0980*/  LD.E.64 R26, desc[UR4][R14.64+0x30] ;  /* 0x000030040e1a7980 */ /* 0x001ee8000c101b00 */
        /* <DEDUP_REMOVED lines=31> */
.L_x_20:
[----:B-1----:R-:W-:Y:S01]  /*0b80*/  FMUL.FTZ R25, R0, R23 ;  /* 0x0000001700197220 */ /* 0x002fe20000410000 */
[----:B------:R-:W-:-:S03]  /*0b90*/  FMUL.FTZ R2, R23, 0.5 ;  /* 0x3f00000017027820 */ /* 0x000fc60000410000 */
[----:B------:R-:W-:-:S04]  /*0ba0*/  FFMA R0, -R25, R25, R0 ;  /* 0x0000001919007223 */ /* 0x000fc80000000100 */
[----:B------:R-:W-:-:S07]  /*0bb0*/  FFMA R25, R0, R2, R25 ;  /* 0x0000000200197223 */ /* 0x000fce0000000019 */
.L_x_21:
[----:B------:R-:W-:Y:S05]  /*0bc0*/  BSYNC.RECONVERGENT B4 ;  /* 0x0000000000047941 */ /* 0x000fea0003800200 */
.L_x_19:
        /* <DEDUP_REMOVED lines=10> */
.L_x_23:
[----:B-1----:R-:W-:Y:S01]  /*0c70*/  FMUL.FTZ R23, R24, R27 ;  /* 0x0000001b18177220 */ /* 0x002fe20000410000 */
[----:B------:R-:W-:-:S03]  /*0c80*/  FMUL.FTZ R2, R27, 0.5 ;  /* 0x3f0000001b027820 */ /* 0x000fc60000410000 */
[----:B------:R-:W-:-:S04]  /*0c90*/  FFMA R0, -R23, R23, R24 ;  /* 0x0000001717007223 */ /* 0x000fc80000000118 */
[----:B------:R-:W-:-:S07]  /*0ca0*/  FFMA R0, R0, R2, R23 ;  /* 0x0000000200007223 */ /* 0x000fce0000000017 */
.L_x_24:
[----:B------:R-:W-:Y:S05]  /*0cb0*/  BSYNC.RECONVERGENT B4 ;  /* 0x0000000000047941 */ /* 0x000fea0003800200 */
.L_x_22:
        /* <DEDUP_REMOVED lines=11> */
.L_x_18:
[----:B------:R-:W-:Y:S05]  /*0d70*/  BSYNC.RECONVERGENT B3 ;  /* 0x0000000000037941 */ /* 0x000fea0003800200 */
.L_x_17:
[----:B------:R-:W-:Y:S02]  /*0d80*/  ISETP.NE.AND P0, PT, R21, 0x2, PT ;  /* 0x000000021500780c */ /* 0x000fe40003f05270 */
[----:B------:R-:W-:-:S11]  /*0d90*/  IADD3 R24, PT, PT, R19, 0x4, RZ ;  /* 0x0000000413187810 */ /* 0x000fd60007ffe0ff */
[----:B------:R-:W-:Y:S05]  /*0da0*/  @!P0 BRA `(.L_x_8) ;  /* 0x00000004000c8947 */ /* 0x000fea0003800000 */
[----:B0-----:R-:W2:Y:S01]  /*0db0*/  LD.E.64 R22, desc[UR4][R14.64+0x50] ;  /* 0x000050040e167980 */ /* 0x001ea2000c101b00 */
[----:B------:R-:W0:Y:S03]  /*0dc0*/  LDC R21, c[0x0][0x394] ;  /* 0x0000e500ff157b82 */ /* 0x000e260000000800 */
[----:B------:R-:W3:Y:S04]  /*0dd0*/  LD.E.64 R24, desc[UR4][R14.64+0x48] ;  /* 0x000048040e187980 */ /* 0x000ee8000c101b00 */
[----:B------:R-:W4:Y:S01]  /*0de0*/  LD.E.64 R14, desc[UR4][R14.64+0x58] ;  /* 0x000058040e0e7980 */ /* 0x000f22000c101b00 */
[----:B------:R-:W-:Y:S01]  /*0df0*/  BSSY.RECONVERGENT B3, `(.L_x_25) ;  /* 0x000003d000037945 */ /* 0x000fe20003800200 */
[----:B--2---:R-:W1:Y:S08]  /*0e00*/  F2F.F32.F64 R22, R22 ;  /* 0x0000001600167310 */ /* 0x004e700000301000 */
[----:B---3--:R-:W2:Y:S08]  /*0e10*/  F2F.F32.F64 R24, R24 ;  /* 0x0000001800187310 */ /* 0x008eb00000301000 */
[----:B----4-:R-:W3:Y:S01]  /*0e20*/  F2F.F32.F64 R0, R14 ;  /* 0x0000000e00007310 */ /* 0x010ee20000301000 */
[----:B-1----:R-:W-:-:S04]  /*0e30*/  FADD R26, -R8, R22 ;  /* 0x00000016081a7221 */ /* 0x002fc80000000100 */
[----:B------:R-:W-:Y:S01]  /*0e40*/  FMUL R27, R26, R26 ;  /* 0x0000001a1a1b7220 */ /* 0x000fe20000400000 */
[----:B--2---:R-:W-:-:S04]  /*0e50*/  FADD R2, -R7, R24 ;  /* 0x0000001807027221 */ /* 0x004fc80000000100 */
[----:B------:R-:W-:Y:S01]  /*0e60*/  FFMA R27, R2, R2, R27 ;  /* 0x00000002021b7223 */ /* 0x000fe2000000001b */
[----:B---3--:R-:W-:-:S04]  /*0e70*/  FADD R2, -R9, R0 ;  /* 0x0000000009027221 */ /* 0x008fc80000000100 */
[----:B------:R-:W-:-:S05]  /*0e80*/  FFMA R2, R2, R2, R27 ;  /* 0x0000000202027223 */ /* 0x000fca000000001b */
        /* <DEDUP_REMOVED lines=20> */
.L_x_28:
[----:B-1----:R-:W-:Y:S01]  /*0fd0*/  FMUL.FTZ R15, R2, R21 ;  /* 0x00000015020f7220 */ /* 0x002fe20000410000 */
[----:B------:R-:W-:-:S03]  /*0fe0*/  FMUL.FTZ R0, R21, 0.5 ;  /* 0x3f00000015007820 */ /* 0x000fc60000410000 */
[----:B------:R-:W-:-:S04]  /*0ff0*/  FFMA R2, -R15, R15, R2 ;  /* 0x0000000f0f027223 */ /* 0x000fc80000000102 */
[----:B------:R-:W-:-:S07]  /*1000*/  FFMA R15, R2, R0, R15 ;  /* 0x00000000020f7223 */ /* 0x000fce000000000f */
.L_x_29:
[----:B------:R-:W-:Y:S05]  /*1010*/  BSYNC.RECONVERGENT B4 ;  /* 0x0000000000047941 */ /* 0x000fea0003800200 */
.L_x_27:
        /* <DEDUP_REMOVED lines=10> */
.L_x_31:
[----:B-1----:R-:W-:Y:S01]  /*10c0*/  FMUL.FTZ R21, R14, R23 ;  /* 0x000000170e157220 */ /* 0x002fe20000410000 */
[----:B------:R-:W-:-:S03]  /*10d0*/  FMUL.FTZ R2, R23, 0.5 ;  /* 0x3f00000017027820 */ /* 0x000fc60000410000 */
[----:B------:R-:W-:-:S04]  /*10e0*/  FFMA R0, -R21, R21, R14 ;  /* 0x0000001515007223 */ /* 0x000fc8000000010e */
[----:B------:R-:W-:-:S07]  /*10f0*/  FFMA R0, R0, R2, R21 ;  /* 0x0000000200007223 */ /* 0x000fce0000000015 */
.L_x_32:
[----:B------:R-:W-:Y:S05]  /*1100*/  BSYNC.RECONVERGENT B4 ;  /* 0x0000000000047941 */ /* 0x000fea0003800200 */
.L_x_30:
[----:B------:R-:W2:Y:S01]  /*1110*/  LDG.E.64 R22, desc[UR4][R16.64] ;  /* 0x0000000410167981 */ /* 0x000ea2000c1e1b00 */
[----:B------:R-:W0:Y:S02]  /*1120*/  LDCU UR6, c[0x0][0x398] ;  /* 0x00007300ff0677ac */ /* 0x000e240008000800 */
[----:B0-----:R-:W-:-:S04]  /*1130*/  FMUL R2, R15, UR6 ;  /* 0x000000060f027c20 */ /* 0x001fc80008400000 */
[----:B------:R-:W2:Y:S02]  /*1140*/  F2I.TRUNC.NTZ R15, R2 ;  /* 0x00000002000f7305 */ /* 0x000ea4000020f100 */
[----:B--2---:R-:W-:-:S06]  /*1150*/  IMAD.WIDE R14, R15, 0x8, R22 ;  /* 0x000000080f0e7825 */ /* 0x004fcc00078e0216 */
[----:B------:R-:W2:Y:S01]  /*1160*/  LD.E.64 R14, desc[UR4][R14.64] ;  /* 0x000000040e0e7980 */ /* 0x000ea2000c101b00 */
[----:B------:R-:W-:Y:S01]  /*1170*/  FMUL R0, R0, UR6 ;  /* 0x0000000600007c20 */ /* 0x000fe20008400000 */
[----:B------:R-:W-:-:S03]  /*1180*/  HFMA2 R23, -RZ, RZ, 0, 5.9604644775390625e-08 ;  /* 0x00000001ff177431 */ /* 0x000fc600000001ff */
[----:B------:R-:W2:Y:S02]  /*1190*/  F2I.TRUNC.NTZ R21, R0 ;  /* 0x0000000000157305 */ /* 0x000ea4000020f100 */
[----:B--2---:R-:W-:-:S05]  /*11a0*/  IMAD.WIDE R14, R21, 0x4, R14 ;  /* 0x00000004150e7825 */ /* 0x004fca00078e020e */
[----:B------:R0:W-:Y:S02]  /*11b0*/  ATOM.E.ADD.STRONG.GPU PT, RZ, desc[UR4][R14.64], R23 ;  /* 0x800000170eff798a */ /* 0x0001e400081ef104 */
.L_x_26:
[----:B------:R-:W-:Y:S05]  /*11c0*/  BSYNC.RECONVERGENT B3 ;  /* 0x0000000000037941 */ /* 0x000fea0003800200 */
.L_x_25:
[----:B------:R-:W-:-:S07]  /*11d0*/  IADD3 R24, PT, PT, R19, 0x5, RZ ;  /* 0x0000000513187810 */ /* 0x000fce0007ffe0ff */
.L_x_8:
[----:B------:R-:W-:Y:S05]  /*11e0*/  BSYNC.RECONVERGENT B2 ;  /* 0x0000000000027941 */ /* 0x000fea0003800200 */
.L_x_7:
[----:B------:R-:W-:-:S04]  /*11f0*/  IADD3 R20, PT, PT, R3, -0x3, -R20 ;  /* 0xfffffffd03147810 */ /* 0x000fc80007ffe814 */
[----:B------:R-:W-:-:S13]  /*1200*/  ISETP.GE.U32.AND P0, PT, R20, 0x3, PT ;  /* 0x000000031400780c */ /* 0x000fda0003f06070 */
[----:B------:R-:W-:Y:S05]  /*1210*/  @!P0 BRA `(.L_x_3) ;  /* 0x0000001000348947 */ /* 0x000fea0003800000 */
[----:B0-----:R-:W-:-:S03]  /*1220*/  IMAD.WIDE.U32 R14, R24, 0x18, R28 ;  /* 0x00000018180e7825 */ /* 0x001fc600078e001c */
[----:B------:R-:W-:-:S04]  /*1230*/  IADD3 R20, P0, PT, R14, 0x30, RZ ;  /* 0x000000300e147810 */ /* 0x000fc80007f1e0ff */
[----:B------:R-:W-:-:S09]  /*1240*/  IADD3.X R21, PT, PT, RZ, R15, RZ, P0, !PT ;  /* 0x0000000fff157210 */ /* 0x000fd200007fe4ff */
.L_x_65:
[----:B0-----:R-:W2:Y:S01]  /*1250*/  LD.E.64 R22, desc[UR4][R20.64+-0x28] ;  /* 0xffffd80414167980 */ /* 0x001ea2000c101b00 */
[----:B------:R-:W0:Y:S03]  /*1260*/  LDC R19, c[0x0][0x394] ;  /* 0x0000e500ff137b82 */ /* 0x000e260000000800 */
[----:B------:R-:W3:Y:S04]  /*1270*/  LD.E.64 R26, desc[UR4][R20.64+-0x30] ;  /* 0xffffd004141a7980 */ /* 0x000ee8000c101b00 */
[----:B------:R-:W4:Y:S01]  /*1280*/  LD.E.64 R14, desc[UR4][R20.64+-0x20] ;  /* 0xffffe004140e7980 */ /* 0x000f22000c101b00 */
[----:B------:R-:W-:Y:S01]  /*1290*/  IADD3 R24, PT, PT, R24, 0x4, RZ ;  /* 0x0000000418187810 */ /* 0x000fe20007ffe0ff */
[----:B------:R-:W-:Y:S05]  /*12a0*/  YIELD ;  /* 0x0000000000007946 */ /* 0x000fea0003800000 */
[----:B------:R-:W-:Y:S01]  /*12b0*/  BSSY.RECONVERGENT B2, `(.L_x_33) ;  /* 0x000003d000027945 */ /* 0x000fe20003800200 */
[----:B------:R-:W-:Y:S01]  /*12c0*/  ISETP.GE.U32.AND P0, PT, R24, R3, PT ;  /* 0x000000031800720c */ /* 0x000fe20003f06070 */
[----:B--2---:R-:W1:Y:S08]  /*12d0*/  F2F.F32.F64 R22, R22 ;  /* 0x0000001600167310 */ /* 0x004e700000301000 */
[----:B---3--:R-:W2:Y:S01]  /*12e0*/  F2F.F32.F64 R26, R26 ;  /* 0x0000001a001a7310 */ /* 0x008ea20000301000 */
[----:B-1----:R-:W-:-:S07]  /*12f0*/  FADD R0, -R8, R22 ;  /* 0x0000001608007221 */ /* 0x002fce0000000100 */
[----:B----4-:R-:W1:Y:S01]  /*1300*/  F2F.F32.F64 R14, R14 ;  /* 0x0000000e000e7310 */ /* 0x010e620000301000 */
[----:B------:R-:W-:Y:S01]  /*1310*/  FMUL R25, R0, R0 ;  /* 0x0000000000197220 */ /* 0x000fe20000400000 */
[----:B--2---:R-:W-:-:S04]  /*1320*/  FADD R0, -R7, R26 ;  /* 0x0000001a07007221 */ /* 0x004fc80000000100 */
[----:B------:R-:W-:Y:S01]  /*1330*/  FFMA R25, R0, R0, R25 ;  /* 0x0000000000197223 */ /* 0x000fe20000000019 */
[----:B-1----:R-:W-:-:S04]  /*1340*/  FADD R0, -R9, R14 ;  /* 0x0000000e09007221 */ /* 0x002fc80000000100 */
        /* <DEDUP_REMOVED lines=20> */
.L_x_36:
[----:B-1----:R-:W-:Y:S01]  /*1490*/  FMUL.FTZ R15, R0, R19 ;  /* 0x00000013000f7220 */ /* 0x002fe20000410000 */
[----:B------:R-:W-:-:S03]  /*14a0*/  FMUL.FTZ R2, R19, 0.5 ;  /* 0x3f00000013027820 */ /* 0x000fc60000410000 */
[----:B------:R-:W-:-:S04]  /*14b0*/  FFMA R0, -R15, R15, R0 ;  /* 0x0000000f0f007223 */ /* 0x000fc80000000100 */
[----:B------:R-:W-:-:S07]  /*14c0*/  FFMA R15, R0, R2, R15 ;  /* 0x00000002000f7223 */ /* 0x000fce000000000f */
.L_x_37:
[----:B------:R-:W-:Y:S05]  /*14d0*/  BSYNC.RECONVERGENT B3 ;  /* 0x0000000000037941 */ /* 0x000fea0003800200 */
.L_x_35:
        /* <DEDUP_REMOVED lines=10> */
.L_x_39:
[----:B-1----:R-:W-:Y:S01]  /*1580*/  FMUL.FTZ R19, R14, R23 ;  /* 0x000000170e137220 */ /* 0x002fe20000410000 */
[----:B------:R-:W-:-:S03]  /*1590*/  FMUL.FTZ R2, R23, 0.5 ;  /* 0x3f00000017027820 */ /* 0x000fc60000410000 */
[----:B------:R-:W-:-:S04]  /*15a0*/  FFMA R0, -R19, R19, R14 ;  /* 0x0000001313007223 */ /* 0x000fc8000000010e */
[----:B------:R-:W-:-:S07]  /*15b0*/  FFMA R0, R0, R2, R19 ;  /* 0x0000000200007223 */ /* 0x000fce0000000013 */
.L_x_40:
[----:B------:R-:W-:Y:S05]  /*15c0*/  BSYNC.RECONVERGENT B3 ;  /* 0x0000000000037941 */ /* 0x000fea0003800200 */
.L_x_38:
        /* <DEDUP_REMOVED lines=11> */
.L_x_34:
[----:B------:R-:W-:Y:S05]  /*1680*/  BSYNC.RECONVERGENT B2 ;  /* 0x0000000000027941 */ /* 0x000fea0003800200 */
.L_x_33:
[----:B0-----:R-:W2:Y:S01]  /*1690*/  LD.E.64 R22, desc[UR4][R20.64+-0x10] ;  /* 0xfffff00414167980 */ /* 0x001ea2000c101b00 */
[----:B------:R-:W0:Y:S03]  /*16a0*/  LDC R19, c[0x0][0x394] ;  /* 0x0000e500ff137b82 */ /* 0x000e260000000800 */
[----:B------:R-:W3:Y:S04]  /*16b0*/  LD.E.64 R26, desc[UR4][R20.64+-0x18] ;  /* 0xffffe804141a7980 */ /* 0x000ee8000c101b00 */
[----:B------:R-:W4:Y:S01]  /*16c0*/  LD.E.64 R14, desc[UR4][R20.64+-0x8] ;  /* 0xfffff804140e7980 */ /* 0x000f22000c101b00 */
[----:B------:R-:W-:Y:S01]  /*16d0*/  BSSY.RECONVERGENT B2, `(.L_x_41) ;  /* 0x000003c000027945 */ /* 0x000fe20003800200 */
        /* <DEDUP_REMOVED lines=28> */
.L_x_44:
[----:B-1----:R-:W-:Y:S01]  /*18a0*/  FMUL.FTZ R15, R0, R19 ;  /* 0x00000013000f7220 */ /* 0x002fe20000410000 */
[----:B------:R-:W-:-:S03]  /*18b0*/  FMUL.FTZ R2, R19, 0.5 ;  /* 0x3f00000013027820 */ /* 0x000fc60000410000 */
[----:B------:R-:W-:-:S04]  /*18c0*/  FFMA R0, -R15, R15, R0 ;  /* 0x0000000f0f007223 */ /* 0x000fc80000000100 */
[----:B------:R-:W-:-:S07]  /*18d0*/  FFMA R15, R0, R2, R15 ;  /* 0x00000002000f7223 */ /* 0x000fce000000000f */
.L_x_45:
[----:B------:R-:W-:Y:S05]  /*18e0*/  BSYNC.RECONVERGENT B3 ;  /* 0x0000000000037941 */ /* 0x000fea0003800200 */
.L_x_43:
        /* <DEDUP_REMOVED lines=10> */
.L_x_47:
[----:B-1----:R-:W-:Y:S01]  /*1990*/  FMUL.FTZ R19, R14, R23 ;  /* 0x000000170e137220 */ /* 0x002fe20000410000 */
[----:B------:R-:W-:-:S03]  /*19a0*/  FMUL.FTZ R2, R23, 0.5 ;  /* 0x3f00000017027820 */ /* 0x000fc60000410000 */
[----:B------:R-:W-:-:S04]  /*19b0*/  FFMA R0, -R19, R19, R14 ;  /* 0x0000001313007223 */ /* 0x000fc8000000010e */
[----:B------:R-:W-:-:S07]  /*19c0*/  FFMA R0, R0, R2, R19 ;  /* 0x0000000200007223 */ /* 0x000fce0000000013 */
.L_x_48:
[----:B------:R-:W-:Y:S05]  /*19d0*/  BSYNC.RECONVERGENT B3 ;  /* 0x0000000000037941 */ /* 0x000fea0003800200 */
.L_x_46:
        /* <DEDUP_REMOVED lines=11> */
.L_x_42:
[----:B------:R-:W-:Y:S05]  /*1a90*/  BSYNC.RECONVERGENT B2 ;  /* 0x0000000000027941 */ /* 0x000fea0003800200 */
.L_x_41:
        /* <DEDUP_REMOVED lines=33> */
.L_x_52:
[----:B-1----:R-:W-:Y:S01]  /*1cb0*/  FMUL.FTZ R15, R0, R19 ;  /* 0x00000013000f7220 */ /* 0x002fe20000410000 */
[----:B------:R-:W-:-:S03]  /*1cc0*/  FMUL.FTZ R2, R19, 0.5 ;  /* 0x3f00000013027820 */ /* 0x000fc60000410000 */
[----:B------:R-:W-:-:S04]  /*1cd0*/  FFMA R0, -R15, R15, R0 ;  /* 0x0000000f0f007223 */ /* 0x000fc80000000100 */
[----:B------:R-:W-:-:S07]  /*1ce0*/  FFMA R15, R0, R2, R15 ;  /* 0x00000002000f7223 */ /* 0x000fce000000000f */
.L_x_53:
[----:B------:R-:W-:Y:S05]  /*1cf0*/  BSYNC.RECONVERGENT B3 ;  /* 0x0000000000037941 */ /* 0x000fea0003800200 */
.L_x_51:
        /* <DEDUP_REMOVED lines=10> */
.L_x_55:
[----:B-1----:R-:W-:Y:S01]  /*1da0*/  FMUL.FTZ R19, R14, R23 ;  /* 0x000000170e137220 */ /* 0x002fe20000410000 */
[----:B------:R-:W-:-:S03]  /*1db0*/  FMUL.FTZ R2, R23, 0.5 ;  /* 0x3f00000017027820 */ /* 0x000fc60000410000 */
[----:B------:R-:W-:-:S04]  /*1dc0*/  FFMA R0, -R19, R19, R14 ;  /* 0x0000001313007223 */ /* 0x000fc8000000010e */
[----:B------:R-:W-:-:S07]  /*1dd0*/  FFMA R0, R0, R2, R19 ;  /* 0x0000000200007223 */ /* 0x000fce0000000013 */
.L_x_56:
[----:B------:R-:W-:Y:S05]  /*1de0*/  BSYNC.RECONVERGENT B3 ;  /* 0x0000000000037941 */ /* 0x000fea0003800200 */
.L_x_54:
        /* <DEDUP_REMOVED lines=11> */
.L_x_50:
[----:B------:R-:W-:Y:S05]  /*1ea0*/  BSYNC.RECONVERGENT B2 ;  /* 0x0000000000027941 */ /* 0x000fea0003800200 */
.L_x_49:
        /* <DEDUP_REMOVED lines=33> */
.L_x_60:
[----:B-1----:R-:W-:Y:S01]  /*20c0*/  FMUL.FTZ R15, R0, R19 ;  /* 0x00000013000f7220 */ /* 0x002fe20000410000 */
[----:B------:R-:W-:-:S03]  /*20d0*/  FMUL.FTZ R2, R19, 0.5 ;  /* 0x3f00000013027820 */ /* 0x000fc60000410000 */
[----:B------:R-:W-:-:S04]  /*20e0*/  FFMA R0, -R15, R15, R0 ;  /* 0x0000000f0f007223 */ /* 0x000fc80000000100 */
[----:B------:R-:W-:-:S07]  /*20f0*/  FFMA R15, R0, R2, R15 ;  /* 0x00000002000f7223 */ /* 0x000fce000000000f */
.L_x_61:
[----:B------:R-:W-:Y:S05]  /*2100*/  BSYNC.RECONVERGENT B3 ;  /* 0x0000000000037941 */ /* 0x000fea0003800200 */
.L_x_59:
        /* <DEDUP_REMOVED lines=10> */
.L_x_63:
[----:B-1----:R-:W-:Y:S01]  /*21b0*/  FMUL.FTZ R19, R14, R23 ;  /* 0x000000170e137220 */ /* 0x002fe20000410000 */
[----:B------:R-:W-:-:S03]  /*21c0*/  FMUL.FTZ R2, R23, 0.5 ;  /* 0x3f00000017027820 */ /* 0x000fc60000410000 */
[----:B------:R-:W-:-:S04]  /*21d0*/  FFMA R0, -R19, R19, R14 ;  /* 0x0000001313007223 */ /* 0x000fc8000000010e */
[----:B------:R-:W-:-:S07]  /*21e0*/  FFMA R0, R0, R2, R19 ;  /* 0x0000000200007223 */ /* 0x000fce0000000013 */
.L_x_64:
[----:B------:R-:W-:Y:S05]  /*21f0*/  BSYNC.RECONVERGENT B3 ;  /* 0x0000000000037941 */ /* 0x000fea0003800200 */
.L_x_62:
        /* <DEDUP_REMOVED lines=11> */
.L_x_58:
[----:B------:R-:W-:Y:S05]  /*22b0*/  BSYNC.RECONVERGENT B2 ;  /* 0x0000000000027941 */ /* 0x000fea0003800200 */
.L_x_57:
[----:B------:R-:W-:-:S04]  /*22c0*/  IADD3 R20, P1, PT, R20, 0x60, RZ ;  /* 0x0000006014147810 */ /* 0x000fc80007f3e0ff */
[----:B------:R-:W-:Y:S01]  /*22d0*/  IADD3.X R21, PT, PT, RZ, R21, RZ, P1, !PT ;  /* 0x00000015ff157210 */ /* 0x000fe20000ffe4ff */
[----:B------:R-:W-:Y:S08]  /*22e0*/  @!P0 BRA `(.L_x_65) ;  /* 0xffffffec00d88947 */ /* 0x000ff0000383ffff */
.L_x_3:
[----:B------:R-:W-:Y:S05]  /*22f0*/  BSYNC B0 ;  /* 0x0000000000007941 */ /* 0x000fea0003800000 */
.L_x_2:
[----:B------:R-:W-:Y:S02]  /*2300*/  IADD3 R25, PT, PT, R11, 0x1, RZ ;  /* 0x000000010b197810 */ /* 0x000fe40007ffe0ff */
[----:B------:R-:W-:Y:S02]  /*2310*/  IADD3 R0, PT, PT, R3, -0x1, RZ ;  /* 0xffffffff03007810 */ /* 0x000fe40007ffe0ff */
[----:B------:R-:W-:Y:S02]  /*2320*/  IADD3 R10, PT, PT, R10, 0x1, RZ ;  /* 0x000000010a0a7810 */ /* 0x000fe40007ffe0ff */
[----:B------:R-:W-:-:S13]  /*2330*/  ISETP.NE.AND P0, PT, R25, R0, PT ;  /* 0x000000001900720c */ /* 0x000fda0003f05270 */
[----:B------:R-:W-:Y:S05]  /*2340*/  @P0 BRA `(.L_x_66) ;  /* 0xffffffdc00bc0947 */ /* 0x000fea000383ffff */
.L_x_1:
[----:B------:R-:W-:Y:S05]  /*2350*/  BSYNC B1 ;  /* 0x0000000000017941 */ /* 0x000fea0003800000 */
.L_x_0:
[----:B------:R-:W-:Y:S02]  /*2360*/  ISETP.NE.AND P0, PT, R6, R4, PT ;  /* 0x000000040600720c */ /* 0x000fe40003f05270 */
[----:B------:R-:W-:-:S11]  /*2370*/  MOV R5, R6 ;  /* 0x0000000600057202 */ /* 0x000fd60000000f00 */
[----:B------:R-:W-:Y:S05]  /*2380*/  @P0 BRA `(.L_x_67) ;  /* 0xffffffdc00700947 */ /* 0x000fea000383ffff */
[----:B------:R-:W-:Y:S05]  /*2390*/  EXIT ;  /* 0x000000000000794d */ /* 0x000fea0003800000 */
        .weak           $__internal_0_$__cuda_sm20_sqrt_rn_f32_slowpath
        .type           $__internal_0_$__cuda_sm20_sqrt_rn_f32_slowpath,@function
        .size           $__internal_0_$__cuda_sm20_sqrt_rn_f32_slowpath,(.L_x_70 - $__internal_0_$__cuda_sm20_sqrt_rn_f32_slowpath)
$__internal_0_$__cuda_sm20_sqrt_rn_f32_slowpath:
[----:B------:R-:W-:-:S13]  /*23a0*/  LOP3.LUT P1, RZ, R0, 0x7fffffff, RZ, 0xc0, !PT ;  /* 0x7fffffff00ff7812 */ /* 0x000fda000782c0ff */
[----:B------:R-:W-:Y:S01]  /*23b0*/  @!P1 MOV R22, R0 ;  /* 0x0000000000169202 */ /* 0x000fe20000000f00 */
[----:B------:R-:W-:Y:S06]  /*23c0*/  @!P1 BRA `(.L_x_68) ;  /* 0x0000000000409947 */ /* 0x000fec0003800000 */
[----:B------:R-:W-:-:S13]  /*23d0*/  FSETP.GEU.FTZ.AND P1, PT, R0, RZ, PT ;  /* 0x000000ff0000720b */ /* 0x000fda0003f3e000 */
[----:B------:R-:W-:Y:S01]  /*23e0*/  @!P1 MOV R22, 0x7fffffff ;  /* 0x7fffffff00169802 */ /* 0x000fe20000000f00 */
[----:B------:R-:W-:Y:S06]  /*23f0*/  @!P1 BRA `(.L_x_68) ;  /* 0x0000000000349947 */ /* 0x000fec0003800000 */
[----:B------:R-:W-:-:S13]  /*2400*/  FSETP.GTU.FTZ.AND P1, PT, |R0|, +INF , PT ;  /* 0x7f8000000000780b */ /* 0x000fda0003f3c200 */
[----:B------:R-:W-:Y:S01]  /*2410*/  @P1 FADD.FTZ R22, R0, 1 ;  /* 0x3f80000000161421 */ /* 0x000fe20000010000 */
[----:B------:R-:W-:Y:S06]  /*2420*/  @P1 BRA `(.L_x_68) ;  /* 0x0000000000281947 */ /* 0x000fec0003800000 */
[----:B------:R-:W-:-:S13]  /*2430*/  FSETP.NEU.FTZ.AND P1, PT, |R0|, +INF , PT ;  /* 0x7f8000000000780b */ /* 0x000fda0003f3d200 */
[----:B------:R-:W-:-:S04]  /*2440*/  @P1 FFMA R26, R0, 1.84467440737095516160e+19, RZ ;  /* 0x5f800000001a1823 */ /* 0x000fc800000000ff */
[----:B------:R-:W0:Y:S02]  /*2450*/  @P1 MUFU.RSQ R23, R26 ;  /* 0x0000001a00171308 */ /* 0x000e240000001400 */
[----:B0-----:R-:W-:Y:S01]  /*2460*/  @P1 FMUL.FTZ R22, R26, R23 ;  /* 0x000000171a161220 */ /* 0x001fe20000410000 */
[----:B------:R-:W-:-:S03]  /*2470*/  @P1 FMUL.FTZ R23, R23, 0.5 ;  /* 0x3f00000017171820 */ /* 0x000fc60000410000 */
[----:B------:R-:W-:-:S04]  /*2480*/  @P1 FADD.FTZ R27, -R22, -RZ ;  /* 0x800000ff161b1221 */ /* 0x000fc80000010100 */
[----:B------:R-:W-:-:S04]  /*2490*/  @P1 FFMA R27, R22, R27, R26 ;  /* 0x0000001b161b1223 */ /* 0x000fc8000000001a */
[----:B------:R-:W-:Y:S01]  /*24a0*/  @P1 FFMA R23, R27, R23, R22 ;  /* 0x000000171b171223 */ /* 0x000fe20000000016 */
[----:B------:R-:W-:-:S03]  /*24b0*/  @!P1 MOV R22, R0 ;  /* 0x0000000000169202 */ /* 0x000fc60000000f00 */
[----:B------:R-:W-:-:S07]  /*24c0*/  @P1 FMUL.FTZ R22, R23, 2.3283064365386962891e-10 ;  /* 0x2f80000017161820 */ /* 0x000fce0000410000 */
.L_x_68:
[----:B------:R-:W-:Y:S01]  /*24d0*/  HFMA2 R27, -RZ, RZ, 0, 0 ;  /* 0x00000000ff1b7431 */ /* 0x000fe200000001ff */
[----:B------:R-:W-:-:S04]  /*24e0*/  MOV R26, R2 ;  /* 0x00000002001a7202 */ /* 0x000fc80000000f00 */
[----:B------:R-:W-:Y:S05]  /*24f0*/  RET.REL.NODEC R26 `(_Z9histo_XXXPPP4NodePPPjjfff) ;  /* 0xffffffd81ac07950 */ /* 0x000fea0003c3ffff */
.L_x_69:
[----:B------:R-:W-:-:S00]  /*2500*/  BRA `(.L_x_69) ;  /* 0xfffffffc00fc7947 */ /* 0x000fc0000383ffff */
[----:B------:R-:W-:-:S00]  /*2510*/  NOP ;  /* 0x0000000000007918 */ /* 0x000fc00000000000 */
        /* <DEDUP_REMOVED lines=14> */
.L_x_70:


//--------------------- .nv.shared.reserved.0     --------------------------
	.section	.nv.shared.reserved.0,"aw",@nobits
	.weak		__nv_reservedSMEM_offset_0_alias
	.size		__nv_reservedSMEM_offset_0_alias, 0, 64
	.other		__nv_reservedSMEM_offset_0_alias,@"STO_CUDA_RESERVED_SHARED STV_DEFAULT"
__nv_reservedSMEM_offset_0_alias:
	.zero		0
	.zero		64


//--------------------- .nv.constant0._Z9histo_XXXPPP4NodePPPjjfff --------------------------
	.section	.nv.constant0._Z9histo_XXXPPP4NodePPPjjfff,"a",@progbits
	.sectionflags	@""
	.align	4
.nv.constant0._Z9histo_XXXPPP4NodePPPjjfff:
	.zero		928


//--------------------- SYMBOLS --------------------------

	.type		.nv.reservedSmem.offset0,@object
	.size		.nv.reservedSmem.offset0,0x4
